	.headerflags	@"EF_CUDA_TEXMODE_UNIFIED EF_CUDA_64BIT_ADDRESS EF_CUDA_ACCELERATORS EF_CUDA_SM90 EF_CUDA_VIRTUAL_SM(EF_CUDA_SM90)"
	.elftype	@"ET_EXEC"


//--------------------- .nv.info                  --------------------------
	.section	.nv.info,"",@"SHT_CUDA_INFO"
	.align	4


	//----- nvinfo : EIATTR_REGCOUNT
	.align		4
        /*0000*/ 	.byte	0x04, 0x2f
        /*0002*/ 	.short	(.L_1 - .L_0)
	.align		4
.L_0:
        /*0004*/ 	.word	index@(triton_per_fused_mean_29)
        /*0008*/ 	.word	0x00000011


	//----- nvinfo : EIATTR_MIN_STACK_SIZE
	.align		4
.L_1:
        /*000c*/ 	.byte	0x04, 0x12
        /*000e*/ 	.short	(.L_3 - .L_2)
	.align		4
.L_2:
        /*0010*/ 	.word	index@(triton_per_fused_mean_29)
        /*0014*/ 	.word	0x00000000


	//----- nvinfo : EIATTR_FRAME_SIZE
	.align		4
.L_3:
        /*0018*/ 	.byte	0x04, 0x11
        /*001a*/ 	.short	(.L_5 - .L_4)
	.align		4
.L_4:
        /*001c*/ 	.word	index@(triton_per_fused_mean_29)
        /*0020*/ 	.word	0x00000000


	//----- nvinfo : EIATTR_MIN_STACK_SIZE
	.align		4
.L_5:
        /*0024*/ 	.byte	0x04, 0x12
        /*0026*/ 	.short	(.L_7 - .L_6)
	.align		4
.L_6:
        /*0028*/ 	.word	index@(triton_per_fused_mean_29)
        /*002c*/ 	.word	0x00000000
.L_7:


//--------------------- .nv.info.triton_per_fused_mean_29 --------------------------
	.section	.nv.info.triton_per_fused_mean_29,"",@"SHT_CUDA_INFO"
	.sectionflags	@""
	.align	4


	//----- nvinfo : EIATTR_CUDA_API_VERSION
	.align		4
        /*0000*/ 	.byte	0x04, 0x37
        /*0002*/ 	.short	(.L_9 - .L_8)
.L_8:
        /*0004*/ 	.word	0x0000007c


	//----- nvinfo : EIATTR_KPARAM_INFO
	.align		4
.L_9:
        /*0008*/ 	.byte	0x04, 0x17
        /*000a*/ 	.short	(.L_11 - .L_10)
.L_10:
        /*000c*/ 	.word	0x00000000
        /*0010*/ 	.short	0x0003
        /*0012*/ 	.short	0x0014
        /*0014*/ 	.byte	0x00, 0xf0, 0x11, 0x00


	//----- nvinfo : EIATTR_KPARAM_INFO
	.align		4
.L_11:
        /*0018*/ 	.byte	0x04, 0x17
        /*001a*/ 	.short	(.L_13 - .L_12)
.L_12:
        /*001c*/ 	.word	0x00000000
        /*0020*/ 	.short	0x0002
        /*0022*/ 	.short	0x0010
        /*0024*/ 	.byte	0x00, 0xf0, 0x11, 0x00


	//----- nvinfo : EIATTR_KPARAM_INFO
	.align		4
.L_13:
        /*0028*/ 	.byte	0x04, 0x17
        /*002a*/ 	.short	(.L_15 - .L_14)
.L_14:
        /*002c*/ 	.word	0x00000000
        /*0030*/ 	.short	0x0001
        /*0032*/ 	.short	0x0008
        /*0034*/ 	.byte	0x00, 0xf4, 0x21, 0x00


	//----- nvinfo : EIATTR_KPARAM_INFO
	.align		4
.L_15:
        /*0038*/ 	.byte	0x04, 0x17
        /*003a*/ 	.short	(.L_17 - .L_16)
.L_16:
        /*003c*/ 	.word	0x00000000
        /*0040*/ 	.short	0x0000
        /*0042*/ 	.short	0x0000
        /*0044*/ 	.byte	0x00, 0xf4, 0x21, 0x00


	//----- nvinfo : EIATTR_SPARSE_MMA_MASK
	.align		4
.L_17:
        /*0048*/ 	.byte	0x03, 0x50
        /*004a*/ 	.short	0x0000


	//----- nvinfo : EIATTR_MAXREG_COUNT
	.align		4
        /*004c*/ 	.byte	0x03, 0x1b
        /*004e*/ 	.short	0x00ff


	//----- nvinfo : EIATTR_COOP_GROUP_MASK_REGIDS
	.align		4
        /*0050*/ 	.byte	0x04, 0x29
        /*0052*/ 	.short	(.L_19 - .L_18)


	//   ....[0]....
.L_18:
        /*0054*/ 	.word	0xffffffff


	//   ....[1]....
        /*0058*/ 	.word	0xffffffff


	//   ....[2]....
        /*005c*/ 	.word	0xffffffff


	//   ....[3]....
        /*0060*/ 	.word	0xffffffff


	//   ....[4]....
        /*0064*/ 	.word	0xffffffff


	//   ....[5]....
        /*0068*/ 	.word	0xffffffff


	//   ....[6]....
        /*006c*/ 	.word	0xffffffff


	//----- nvinfo : EIATTR_COOP_GROUP_INSTR_OFFSETS
	.align		4
.L_19:
        /*0070*/ 	.byte	0x04, 0x28
        /*0072*/ 	.short	(.L_21 - .L_20)


	//   ....[0]....
.L_20:
        /*0074*/ 	.word	0x000001f0


	//   ....[1]....
        /*0078*/ 	.word	0x00000200


	//   ....[2]....
        /*007c*/ 	.word	0x00000240


	//   ....[3]....
        /*0080*/ 	.word	0x00000270


	//   ....[4]....
        /*0084*/ 	.word	0x000002c0


	//   ....[5]....
        /*0088*/ 	.word	0x000002f0


	//   ....[6]....
        /*008c*/ 	.word	0x000003f0


	//----- nvinfo : EIATTR_EXIT_INSTR_OFFSETS
	.align		4
.L_21:
        /*0090*/ 	.byte	0x04, 0x1c
        /*0092*/ 	.short	(.L_23 - .L_22)


	//   ....[0]....
.L_22:
        /*0094*/ 	.word	0x000004e0


	//   ....[1]....
        /*0098*/ 	.word	0x00000510


	//----- nvinfo : EIATTR_REQNTID
	.align		4
.L_23:
        /*009c*/ 	.byte	0x04, 0x10
        /*009e*/ 	.short	(.L_25 - .L_24)
.L_24:
        /*00a0*/ 	.word	0x00000040
        /*00a4*/ 	.word	0x00000001
        /*00a8*/ 	.word	0x00000001


	//----- nvinfo : EIATTR_CBANK_PARAM_SIZE
	.align		4
.L_25:
        /*00ac*/ 	.byte	0x03, 0x19
        /*00ae*/ 	.short	0x0018


	//----- nvinfo : EIATTR_PARAM_CBANK
	.align		4
        /*00b0*/ 	.byte	0x04, 0x0a
        /*00b2*/ 	.short	(.L_27 - .L_26)
	.align		4
.L_26:
        /*00b4*/ 	.word	index@(.nv.constant0.triton_per_fused_mean_29)
        /*00b8*/ 	.short	0x0210
        /*00ba*/ 	.short	0x0018


	//----- nvinfo : EIATTR_SW_WAR
	.align		4
.L_27:
        /*00bc*/ 	.byte	0x04, 0x36
        /*00be*/ 	.short	(.L_29 - .L_28)
.L_28:
        /*00c0*/ 	.word	0x00000008
.L_29:


//--------------------- .nv.callgraph             --------------------------
	.section	.nv.callgraph,"",@"SHT_CUDA_CALLGRAPH"
	.align	4
	.sectionentsize	8
	.align		4
        /*0000*/ 	.word	0x00000000
	.align		4
        /*0004*/ 	.word	0xffffffff
	.align		4
        /*0008*/ 	.word	0x00000000
	.align		4
        /*000c*/ 	.word	0xfffffffe
	.align		4
        /*0010*/ 	.word	0x00000000
	.align		4
        /*0014*/ 	.word	0xfffffffd
	.align		4
        /*0018*/ 	.word	0x00000000
	.align		4
        /*001c*/ 	.word	0xfffffffc


//--------------------- .text.triton_per_fused_mean_29 --------------------------
	.section	.text.triton_per_fused_mean_29,"ax",@progbits
	.sectionflags	@"SHF_BARRIERS=1"
	.align	128
        .global         triton_per_fused_mean_29
        .type           triton_per_fused_mean_29,@function
        .size           triton_per_fused_mean_29,(.L_x_1 - triton_per_fused_mean_29)
        .other          triton_per_fused_mean_29,@"STO_CUDA_ENTRY STV_DEFAULT"
triton_per_fused_mean_29:
.text.triton_per_fused_mean_29:
[----:B------:R-:W0:Y:S02]  /*0000*/  LDC R1, c[0x0][0x28] ;  /* 0x00000a00ff017b82 */ /* 0x000e240000000800 */
[----:B------:R-:W1:Y:S01]  /*0010*/  S2R R0, SR_TID.X ;  /* 0x0000000000007919 */ /* 0x000e620000002100 */
[----:B------:R-:W-:Y:S01]  /*0020*/  IMAD.MOV.U32 R8, RZ, RZ, RZ ;  /* 0x000000ffff087224 */ /* 0x000fe200078e00ff */
[----:B------:R-:W2:Y:S01]  /*0030*/  LDC.64 R6, c[0x0][0x218] ;  /* 0x00008600ff067b82 */ /* 0x000ea20000000a00 */
[----:B------:R-:W-:Y:S01]  /*0040*/  ULDC.64 UR6, c[0x0][0x208] ;  /* 0x0000820000067ab9 */ /* 0x000fe20000000a00 */
[----:B------:R-:W3:Y:S01]  /*0050*/  S2R R3, SR_CTAID.X ;  /* 0x0000000000037919 */ /* 0x000ee20000002500 */
[----:B-1----:R-:W-:Y:S01]  /*0060*/  IMAD.SHL.U32 R2, R0, 0x2, RZ ;  /* 0x0000000200027824 */ /* 0x002fe200078e00ff */
[----:B------:R-:W-:Y:S01]  /*0070*/  SHF.R.U32.HI R10, RZ, 0x2, R0 ;  /* 0x00000002ff0a7819 */ /* 0x000fe20000011600 */
[----:B---3--:R-:W-:-:S03]  /*0080*/  IMAD.SHL.U32 R3, R3, 0x8, RZ ;  /* 0x0000000803037824 */ /* 0x008fc600078e00ff */
[----:B------:R-:W-:-:S04]  /*0090*/  LOP3.LUT R2, R2, 0x6, RZ, 0xc0, !PT ;  /* 0x0000000602027812 */ /* 0x000fc800078ec0ff */
[----:B------:R-:W-:-:S04]  /*00a0*/  LOP3.LUT R9, R3, R2, RZ, 0xfc, !PT ;  /* 0x0000000203097212 */ /* 0x000fc800078efcff */
[C---:B------:R-:W-:Y:S01]  /*00b0*/  ISETP.GE.AND P0, PT, R9.reuse, 0x1e0, PT ;  /* 0x000001e00900780c */ /* 0x040fe20003f06270 */
[----:B------:R-:W-:-:S05]  /*00c0*/  IMAD.HI R5, R9, -0x77777777, R8 ;  /* 0x8888888909057827 */ /* 0x000fca00078e0208 */
[----:B------:R-:W-:-:S04]  /*00d0*/  SHF.R.U32.HI R8, RZ, 0x1f, R5 ;  /* 0x0000001fff087819 */ /* 0x000fc80000011605 */
[----:B------:R-:W-:Y:S02]  /*00e0*/  LEA.HI.SX32 R8, R5, R8, 0x1a ;  /* 0x0000000805087211 */ /* 0x000fe400078fd2ff */
[----:B------:R-:W-:-:S03]  /*00f0*/  SGXT.U32 R5, R10, 0x4 ;  /* 0x000000040a05781a */ /* 0x000fc60000000000 */
[----:B------:R-:W-:-:S04]  /*0100*/  IMAD R10, R8, -0x78, R9 ;  /* 0xffffff88080a7824 */ /* 0x000fc800078e0209 */
[----:B------:R-:W-:-:S04]  /*0110*/  IMAD R5, R5, 0x78, R10 ;  /* 0x0000007805057824 */ /* 0x000fc800078e020a */
[----:B------:R-:W-:Y:S01]  /*0120*/  IMAD R5, R8, 0x780, R5 ;  /* 0x0000078008057824 */ /* 0x000fe200078e0205 */
[----:B------:R-:W-:-:S03]  /*0130*/  CS2R R8, SRZ ;  /* 0x0000000000087805 */ /* 0x000fc6000001ff00 */
[----:B--2---:R-:W-:-:S05]  /*0140*/  IMAD.WIDE R6, R5, 0x4, R6 ;  /* 0x0000000405067825 */ /* 0x004fca00078e0206 */
[----:B------:R-:W2:Y:S01]  /*0150*/  @!P0 LDG.E.64 R8, desc[UR6][R6.64] ;  /* 0x0000000606088981 */ /* 0x000ea2000c1e1b00 */
[----:B------:R-:W1:Y:S01]  /*0160*/  S2UR UR5, SR_CgaCtaId ;  /* 0x00000000000579c3 */ /* 0x000e620000008800 */
[----:B------:R-:W-:Y:S01]  /*0170*/  UMOV UR4, 0x400 ;  /* 0x0000040000047882 */ /* 0x000fe20000000000 */
[----:B------:R-:W-:Y:S02]  /*0180*/  ISETP.GE.AND P1, PT, R0, 0x10, PT ;  /* 0x000000100000780c */ /* 0x000fe40003f26270 */
[----:B------:R-:W-:Y:S01]  /*0190*/  LOP3.LUT R3, R3, 0x7, R0, 0xf8, !PT ;  /* 0x0000000703037812 */ /* 0x000fe200078ef800 */
[----:B-1----:R-:W-:Y:S01]  /*01a0*/  UPRMT UR4, UR5, 0x654, UR4 ;  /* 0x0000065405047896 */ /* 0x002fe20008000004 */
[----:B--2---:R-:W-:Y:S02]  /*01b0*/  SEL R8, R8, RZ, !P0 ;  /* 0x000000ff08087207 */ /* 0x004fe40004000000 */
[----:B------:R-:W-:Y:S02]  /*01c0*/  SEL R9, R9, RZ, !P0 ;  /* 0x000000ff09097207 */ /* 0x000fe40004000000 */
[----:B------:R-:W-:-:S02]  /*01d0*/  FSEL R8, R8, RZ, !P0 ;  /* 0x000000ff08087208 */ /* 0x000fc40004000000 */
[----:B------:R-:W-:-:S03]  /*01e0*/  FSEL R9, R9, RZ, !P0 ;  /* 0x000000ff09097208 */ /* 0x000fc60004000000 */
[----:B------:R-:W1:Y:S04]  /*01f0*/  SHFL.BFLY PT, R5, R8, 0x10, 0x1f ;  /* 0x0e001f0008057f89 */ /* 0x000e6800000e0000 */
[----:B------:R-:W2:Y:S01]  /*0200*/  SHFL.BFLY PT, R12, R9, 0x10, 0x1f ;  /* 0x0e001f00090c7f89 */ /* 0x000ea200000e0000 */
[----:B-1----:R-:W-:Y:S01]  /*0210*/  FADD R10, R8, R5 ;  /* 0x00000005080a7221 */ /* 0x002fe20000000000 */
[----:B------:R-:W-:Y:S01]  /*0220*/  SHF.R.U32.HI R8, RZ, 0x3, R0 ;  /* 0x00000003ff087819 */ /* 0x000fe20000011600 */
[----:B--2---:R-:W-:-:S03]  /*0230*/  FADD R12, R9, R12 ;  /* 0x0000000c090c7221 */ /* 0x004fc60000000000 */
[----:B------:R-:W1:Y:S01]  /*0240*/  SHFL.BFLY PT, R5, R10, 0x8, 0x1f ;  /* 0x0d001f000a057f89 */ /* 0x000e6200000e0000 */
[----:B------:R-:W-:Y:S01]  /*0250*/  LOP3.LUT R9, R8, 0x4, RZ, 0xc0, !PT ;  /* 0x0000000408097812 */ /* 0x000fe200078ec0ff */
[----:B------:R-:W-:Y:S02]  /*0260*/  IMAD.SHL.U32 R8, R2, 0x8, RZ ;  /* 0x0000000802087824 */ /* 0x000fe400078e00ff */
[----:B------:R-:W2:Y:S01]  /*0270*/  SHFL.BFLY PT, R11, R12, 0x8, 0x1f ;  /* 0x0d001f000c0b7f89 */ /* 0x000ea200000e0000 */
[----:B-1----:R-:W-:Y:S01]  /*0280*/  FADD R6, R10, R5 ;  /* 0x000000050a067221 */ /* 0x002fe20000000000 */
[C---:B------:R-:W-:Y:S02]  /*0290*/  LOP3.LUT R5, R0.reuse, 0x1f, RZ, 0xc0, !PT ;  /* 0x0000001f00057812 */ /* 0x040fe400078ec0ff */
[----:B------:R-:W-:Y:S01]  /*02a0*/  LOP3.LUT R10, R0, 0x1, RZ, 0xc0, !PT ;  /* 0x00000001000a7812 */ /* 0x000fe200078ec0ff */
[----:B--2---:R-:W-:Y:S01]  /*02b0*/  FADD R11, R12, R11 ;  /* 0x0000000b0c0b7221 */ /* 0x004fe20000000000 */
[----:B------:R-:W1:Y:S01]  /*02c0*/  SHFL.BFLY PT, R7, R6, 0x4, 0x1f ;  /* 0x0c801f0006077f89 */ /* 0x000e6200000e0000 */
[----:B------:R-:W-:-:S02]  /*02d0*/  ISETP.GE.U32.AND P0, PT, R5, 0x4, PT ;  /* 0x000000040500780c */ /* 0x000fc40003f06070 */
[----:B------:R-:W-:Y:S01]  /*02e0*/  LOP3.LUT R5, R8, R9, RZ, 0xfc, !PT ;  /* 0x0000000908057212 */ /* 0x000fe200078efcff */
[----:B------:R-:W2:Y:S01]  /*02f0*/  SHFL.BFLY PT, R14, R11, 0x4, 0x1f ;  /* 0x0c801f000b0e7f89 */ /* 0x000ea200000e0000 */
[----:B-1----:R-:W-:Y:S01]  /*0300*/  FADD R12, R6, R7 ;  /* 0x00000007060c7221 */ /* 0x002fe20000000000 */
[----:B------:R-:W-:Y:S01]  /*0310*/  LEA R6, R0, UR4, 0x2 ;  /* 0x0000000400067c11 */ /* 0x000fe2000f8e10ff */
[----:B--2---:R-:W-:-:S07]  /*0320*/  FADD R14, R11, R14 ;  /* 0x0000000e0b0e7221 */ /* 0x004fce0000000000 */
[----:B------:R-:W-:Y:S01]  /*0330*/  @!P0 STS [R5+UR4], R12 ;  /* 0x0000000c05008988 */ /* 0x000fe20008000804 */
[----:B------:R-:W-:-:S03]  /*0340*/  VIADD R11, R8, UR4 ;  /* 0x00000004080b7c36 */ /* 0x000fc60008000000 */
[----:B------:R1:W-:Y:S01]  /*0350*/  @!P0 STS [R5+UR4+0x8], R14 ;  /* 0x0000080e05008988 */ /* 0x0003e20008000804 */
[----:B------:R-:W-:Y:S01]  /*0360*/  BAR.SYNC.DEFER_BLOCKING 0x0 ;  /* 0x0000000000007b1d */ /* 0x000fe20000010000 */
[----:B------:R-:W-:Y:S01]  /*0370*/  ISETP.NE.U32.AND P0, PT, R10, 0x1, PT ;  /* 0x000000010a00780c */ /* 0x000fe20003f05070 */
[----:B------:R-:W-:Y:S01]  /*0380*/  IMAD R11, R2, -0x4, R11 ;  /* 0xfffffffc020b7824 */ /* 0x000fe200078e020b */
[----:B------:R-:W-:Y:S02]  /*0390*/  SHF.R.U32.HI R2, RZ, 0x3, R0 ;  /* 0x00000003ff027819 */ /* 0x000fe40000011600 */
[C---:B------:R-:W-:Y:S02]  /*03a0*/  ISETP.LT.AND P0, PT, R0.reuse, 0x10, P0 ;  /* 0x000000100000780c */ /* 0x040fe40000701270 */
[----:B-1----:R-:W-:Y:S02]  /*03b0*/  LOP3.LUT R5, R0, 0x7, RZ, 0xc0, !PT ;  /* 0x0000000700057812 */ /* 0x002fe400078ec0ff */
[----:B------:R-:W-:-:S02]  /*03c0*/  SGXT.U32 R2, R2, 0x2 ;  /* 0x000000020202781a */ /* 0x000fc40000000000 */
[----:B------:R-:W-:Y:S01]  /*03d0*/  LEA R10, R5, UR4, 0x2 ;  /* 0x00000004050a7c11 */ /* 0x000fe2000f8e10ff */
[----:B------:R-:W1:Y:S04]  /*03e0*/  @!P1 LDS R4, [R6] ;  /* 0x0000000006049984 */ /* 0x000e680000000800 */
[----:B-1----:R-:W1:Y:S02]  /*03f0*/  SHFL.BFLY PT, R7, R4, 0x1, 0x1f ;  /* 0x0c201f0004077f89 */ /* 0x002e6400000e0000 */
[----:B-1----:R-:W-:Y:S02]  /*0400*/  FADD R7, R4, R7 ;  /* 0x0000000704077221 */ /* 0x002fe40000000000 */
[----:B------:R-:W1:Y:S03]  /*0410*/  LDC.64 R4, c[0x0][0x210] ;  /* 0x00008400ff047b82 */ /* 0x000e660000000a00 */
[----:B------:R-:W-:Y:S05]  /*0420*/  @P0 STS [R6], R7 ;  /* 0x0000000706000388 */ /* 0x000fea0000000800 */
[----:B------:R-:W-:Y:S01]  /*0430*/  BAR.SYNC.DEFER_BLOCKING 0x0 ;  /* 0x0000000000007b1d */ /* 0x000fe20000010000 */
[----:B------:R-:W-:-:S04]  /*0440*/  LOP3.LUT P0, RZ, R9, R2, RZ, 0xfc, !PT ;  /* 0x0000000209ff7212 */ /* 0x000fc8000780fcff */
[C---:B------:R-:W-:Y:S01]  /*0450*/  ISETP.LT.AND P0, PT, R3.reuse, 0x1e0, !P0 ;  /* 0x000001e00300780c */ /* 0x040fe20004701270 */
[----:B-1----:R-:W-:Y:S01]  /*0460*/  IMAD.WIDE R2, R3, 0x4, R4 ;  /* 0x0000000403027825 */ /* 0x002fe200078e0204 */
[----:B------:R-:W-:Y:S04]  /*0470*/  LDS R12, [R8+UR4] ;  /* 0x00000004080c7984 */ /* 0x000fe80008000800 */
[----:B------:R-:W1:Y:S01]  /*0480*/  LDS R13, [R8+UR4+0x8] ;  /* 0x00000804080d7984 */ /* 0x000e620008000800 */
[----:B------:R-:W-:Y:S06]  /*0490*/  BAR.SYNC.DEFER_BLOCKING 0x0 ;  /* 0x0000000000007b1d */ /* 0x000fec0000010000 */
[----:B-1----:R1:W-:Y:S02]  /*04a0*/  STS.64 [R11], R12 ;  /* 0x0000000c0b007388 */ /* 0x0023e40000000a00 */
[----:B------:R-:W-:Y:S06]  /*04b0*/  BAR.SYNC.DEFER_BLOCKING 0x0 ;  /* 0x0000000000007b1d */ /* 0x000fec0000010000 */
[----:B------:R-:W2:Y:S02]  /*04c0*/  LDS R10, [R10] ;  /* 0x000000000a0a7984 */ /* 0x000ea40000000800 */
[----:B------:R-:W-:Y:S06]  /*04d0*/  BAR.SYNC.DEFER_BLOCKING 0x0 ;  /* 0x0000000000007b1d */ /* 0x000fec0000010000 */
[----:B-1----:R-:W-:Y:S05]  /*04e0*/  @!P0 EXIT ;  /* 0x000000000000894d */ /* 0x002fea0003800000 */
[----:B--2---:R-:W-:-:S05]  /*04f0*/  FMUL R5, R10, 0.0625 ;  /* 0x3d8000000a057820 */ /* 0x004fca0000400000 */
[----:B------:R-:W-:Y:S01]  /*0500*/  STG.E desc[UR6][R2.64], R5 ;  /* 0x0000000502007986 */ /* 0x000fe2000c101906 */
[----:B------:R-:W-:Y:S05]  /*0510*/  EXIT ;  /* 0x000000000000794d */ /* 0x000fea0003800000 */
.L_x_0:
[----:B------:R-:W-:-:S00]  /*0520*/  BRA `(.L_x_0) ;  /* 0xfffffffc00fc7947 */ /* 0x000fc0000383ffff */
[----:B------:R-:W-:-:S00]  /*0530*/  NOP ;  /* 0x0000000000007918 */ /* 0x000fc00000000000 */
        /* <DEDUP_REMOVED lines=12> */
.L_x_1:


//--------------------- .nv.shared.triton_per_fused_mean_29 --------------------------
	.section	.nv.shared.triton_per_fused_mean_29,"aw",@nobits
	.sectionflags	@""
	.align	16
	.zero		1024


//--------------------- .nv.constant0.triton_per_fused_mean_29 --------------------------
	.section	.nv.constant0.triton_per_fused_mean_29,"a",@progbits
	.sectionflags	@""
	.align	4
.nv.constant0.triton_per_fused_mean_29:
	.zero		552
